//
// Generated by NVIDIA NVVM Compiler
//
// Compiler Build ID: CL-36424714
// Cuda compilation tools, release 13.0, V13.0.88
// Based on NVVM 20.0.0
//

.version 9.0
.target sm_100
.address_size 64

	// .globl	_Z3addIfEvPT_S0_S1_i

.visible .entry _Z3addIfEvPT_S0_S1_i(
	.param .u64 .ptr .align 1 _Z3addIfEvPT_S0_S1_i_param_0,
	.param .f32 _Z3addIfEvPT_S0_S1_i_param_1,
	.param .u64 .ptr .align 1 _Z3addIfEvPT_S0_S1_i_param_2,
	.param .u32 _Z3addIfEvPT_S0_S1_i_param_3
)
{
	.reg .pred 	%p<2>;
	.reg .b32 	%r<6>;
	.reg .b32 	%f<5>;
	.reg .b64 	%rd<8>;

	ld.param.u64 	%rd1, [_Z3addIfEvPT_S0_S1_i_param_0];
	ld.param.f32 	%f1, [_Z3addIfEvPT_S0_S1_i_param_1];
	ld.param.u64 	%rd2, [_Z3addIfEvPT_S0_S1_i_param_2];
	ld.param.u32 	%r2, [_Z3addIfEvPT_S0_S1_i_param_3];
	mov.u32 	%r3, %tid.x;
	mov.u32 	%r4, %ctaid.x;
	mov.u32 	%r5, %ntid.x;
	mad.lo.s32 	%r1, %r4, %r5, %r3;
	setp.ge.s32 	%p1, %r1, %r2;
	@%p1 bra 	$L__BB0_2;
	cvta.to.global.u64 	%rd3, %rd1;
	cvta.to.global.u64 	%rd4, %rd2;
	mul.wide.s32 	%rd5, %r1, 4;
	add.s64 	%rd6, %rd3, %rd5;
	ld.global.f32 	%f2, [%rd6];
	add.s64 	%rd7, %rd4, %rd5;
	ld.global.f32 	%f3, [%rd7];
	fma.rn.f32 	%f4, %f1, %f2, %f3;
	st.global.f32 	[%rd7], %f4;
$L__BB0_2:
	ret;

}
	// .globl	_Z3addIdEvPT_S0_S1_i
.visible .entry _Z3addIdEvPT_S0_S1_i(
	.param .u64 .ptr .align 1 _Z3addIdEvPT_S0_S1_i_param_0,
	.param .f64 _Z3addIdEvPT_S0_S1_i_param_1,
	.param .u64 .ptr .align 1 _Z3addIdEvPT_S0_S1_i_param_2,
	.param .u32 _Z3addIdEvPT_S0_S1_i_param_3
)
{
	.reg .pred 	%p<2>;
	.reg .b32 	%r<6>;
	.reg .b64 	%rd<8>;
	.reg .b64 	%fd<5>;

	ld.param.u64 	%rd1, [_Z3addIdEvPT_S0_S1_i_param_0];
	ld.param.f64 	%fd1, [_Z3addIdEvPT_S0_S1_i_param_1];
	ld.param.u64 	%rd2, [_Z3addIdEvPT_S0_S1_i_param_2];
	ld.param.u32 	%r2, [_Z3addIdEvPT_S0_S1_i_param_3];
	mov.u32 	%r3, %tid.x;
	mov.u32 	%r4, %ctaid.x;
	mov.u32 	%r5, %ntid.x;
	mad.lo.s32 	%r1, %r4, %r5, %r3;
	setp.ge.s32 	%p1, %r1, %r2;
	@%p1 bra 	$L__BB1_2;
	cvta.to.global.u64 	%rd3, %rd1;
	cvta.to.global.u64 	%rd4, %rd2;
	mul.wide.s32 	%rd5, %r1, 8;
	add.s64 	%rd6, %rd3, %rd5;
	ld.global.f64 	%fd2, [%rd6];
	add.s64 	%rd7, %rd4, %rd5;
	ld.global.f64 	%fd3, [%rd7];
	fma.rn.f64 	%fd4, %fd1, %fd2, %fd3;
	st.global.f64 	[%rd7], %fd4;
$L__BB1_2:
	ret;

}


// ===== COMPILED SASS (sm_100) =====

	.target	sm_100

	.elftype	@"ET_EXEC"


//--------------------- .note.nv.tkinfo           --------------------------
	.section	.note.nv.tkinfo,"",@"SHT_NOTE"
	.sectionflags	@"SHF_NOTE_NV_TKINFO"
	.tkinfo
        /*0018*/ 	.word	0x00000002
        /*0030*/ 	.string	""
        /*0030*/ 	.string	"ptxas"
        /*0030*/ 	.string	"Cuda compilation tools, release 13.0, V13.0.88"
        /*0030*/ 	.string	"Build cuda_13.0.r13.0/compiler.36424714_0"
        /*0030*/ 	.string	"-arch sm_100 -m 64 "



//--------------------- .note.nv.cuinfo           --------------------------
	.section	.note.nv.cuinfo,"",@"SHT_NOTE"
	.sectionflags	@"SHF_NOTE_NV_CUINFO"
        /*0018*/ 	.short	0x0002
        /*001a*/ 	.short	0x0064
        /*001c*/ 	.short	0x0082
	.zero		2


//--------------------- .nv.info                  --------------------------
	.section	.nv.info,"",@"SHT_CUDA_INFO"
	.align	4


	//----- nvinfo : EIATTR_REGCOUNT
	.align		4
        /*0000*/ 	.byte	0x04, 0x2f
        /*0002*/ 	.short	(.L_1 - .L_0)
	.align		4
.L_0:
        /*0004*/ 	.word	index@(_Z3addIfEvPT_S0_S1_i)
        /*0008*/ 	.word	0x0000000a


	//----- nvinfo : EIATTR_FRAME_SIZE
	.align		4
.L_1:
        /*000c*/ 	.byte	0x04, 0x11
        /*000e*/ 	.short	(.L_3 - .L_2)
	.align		4
.L_2:
        /*0010*/ 	.word	index@(_Z3addIfEvPT_S0_S1_i)
        /*0014*/ 	.word	0x00000000


	//----- nvinfo : EIATTR_REGCOUNT
	.align		4
.L_3:
        /*0018*/ 	.byte	0x04, 0x2f
        /*001a*/ 	.short	(.L_5 - .L_4)
	.align		4
.L_4:
        /*001c*/ 	.word	index@(_Z3addIdEvPT_S0_S1_i)
        /*0020*/ 	.word	0x0000000c


	//----- nvinfo : EIATTR_FRAME_SIZE
	.align		4
.L_5:
        /*0024*/ 	.byte	0x04, 0x11
        /*0026*/ 	.short	(.L_7 - .L_6)
	.align		4
.L_6:
        /*0028*/ 	.word	index@(_Z3addIdEvPT_S0_S1_i)
        /*002c*/ 	.word	0x00000000


	//----- nvinfo : EIATTR_MIN_STACK_SIZE
	.align		4
.L_7:
        /*0030*/ 	.byte	0x04, 0x12
        /*0032*/ 	.short	(.L_9 - .L_8)
	.align		4
.L_8:
        /*0034*/ 	.word	index@(_Z3addIdEvPT_S0_S1_i)
        /*0038*/ 	.word	0x00000000


	//----- nvinfo : EIATTR_MIN_STACK_SIZE
	.align		4
.L_9:
        /*003c*/ 	.byte	0x04, 0x12
        /*003e*/ 	.short	(.L_11 - .L_10)
	.align		4
.L_10:
        /*0040*/ 	.word	index@(_Z3addIfEvPT_S0_S1_i)
        /*0044*/ 	.word	0x00000000
.L_11:


//--------------------- .nv.compat                --------------------------
	.section	.nv.compat,"",@"SHT_CUDA_COMPAT_INFO"
	.align	4
        /*0000*/ 	.byte	0x02, 0x09, 0x00, 0x00, 0x02, 0x02, 0x01, 0x00, 0x02, 0x05, 0x05, 0x00, 0x03, 0x07, 0x01, 0x01
        /*0010*/ 	.byte	0x02, 0x03, 0x00, 0x00, 0x02, 0x06, 0x01, 0x00, 0x04, 0x0b, 0x08, 0x00, 0x01, 0x00, 0x00, 0x00
        /*0020*/ 	.byte	0x00, 0x00, 0x00, 0x00


//--------------------- .nv.info._Z3addIdEvPT_S0_S1_i --------------------------
	.section	.nv.info._Z3addIdEvPT_S0_S1_i,"",@"SHT_CUDA_INFO"
	.sectionflags	@""
	.align	4


	//----- nvinfo : EIATTR_CUDA_API_VERSION
	.align		4
        /*0000*/ 	.byte	0x04, 0x37
        /*0002*/ 	.short	(.L_13 - .L_12)
.L_12:
        /*0004*/ 	.word	0x00000082


	//----- nvinfo : EIATTR_KPARAM_INFO
	.align		4
.L_13:
        /*0008*/ 	.byte	0x04, 0x17
        /*000a*/ 	.short	(.L_15 - .L_14)
.L_14:
        /*000c*/ 	.word	0x00000000
        /*0010*/ 	.short	0x0003
        /*0012*/ 	.short	0x0018
        /*0014*/ 	.byte	0x00, 0xf0, 0x11, 0x00


	//----- nvinfo : EIATTR_KPARAM_INFO
	.align		4
.L_15:
        /*0018*/ 	.byte	0x04, 0x17
        /*001a*/ 	.short	(.L_17 - .L_16)
.L_16:
        /*001c*/ 	.word	0x00000000
        /*0020*/ 	.short	0x0002
        /*0022*/ 	.short	0x0010
        /*0024*/ 	.byte	0x00, 0xf5, 0x21, 0x00


	//----- nvinfo : EIATTR_KPARAM_INFO
	.align		4
.L_17:
        /*0028*/ 	.byte	0x04, 0x17
        /*002a*/ 	.short	(.L_19 - .L_18)
.L_18:
        /*002c*/ 	.word	0x00000000
        /*0030*/ 	.short	0x0001
        /*0032*/ 	.short	0x0008
        /*0034*/ 	.byte	0x00, 0xf0, 0x21, 0x00


	//----- nvinfo : EIATTR_KPARAM_INFO
	.align		4
.L_19:
        /*0038*/ 	.byte	0x04, 0x17
        /*003a*/ 	.short	(.L_21 - .L_20)
.L_20:
        /*003c*/ 	.word	0x00000000
        /*0040*/ 	.short	0x0000
        /*0042*/ 	.short	0x0000
        /*0044*/ 	.byte	0x00, 0xf5, 0x21, 0x00


	//----- nvinfo : EIATTR_SPARSE_MMA_MASK
	.align		4
.L_21:
        /*0048*/ 	.byte	0x03, 0x50
        /*004a*/ 	.short	0x0000


	//----- nvinfo : EIATTR_MAXREG_COUNT
	.align		4
        /*004c*/ 	.byte	0x03, 0x1b
        /*004e*/ 	.short	0x00ff


	//----- nvinfo : EIATTR_MERCURY_ISA_VERSION
	.align		4
        /*0050*/ 	.byte	0x03, 0x5f
        /*0052*/ 	.short	0x0101


	//----- nvinfo : EIATTR_VRC_CTA_INIT_COUNT
	.align		4
        /*0054*/ 	.byte	0x02, 0x4a
	.zero		1
	.zero		1


	//----- nvinfo : EIATTR_EXIT_INSTR_OFFSETS
	.align		4
        /*0058*/ 	.byte	0x04, 0x1c
        /*005a*/ 	.short	(.L_23 - .L_22)


	//   ....[0]....
.L_22:
        /*005c*/ 	.word	0x00000070


	//   ....[1]....
        /*0060*/ 	.word	0x00000120


	//----- nvinfo : EIATTR_CBANK_PARAM_SIZE
	.align		4
.L_23:
        /*0064*/ 	.byte	0x03, 0x19
        /*0066*/ 	.short	0x001c


	//----- nvinfo : EIATTR_PARAM_CBANK
	.align		4
        /*0068*/ 	.byte	0x04, 0x0a
        /*006a*/ 	.short	(.L_25 - .L_24)
	.align		4
.L_24:
        /*006c*/ 	.word	index@(.nv.constant0._Z3addIdEvPT_S0_S1_i)
        /*0070*/ 	.short	0x0380
        /*0072*/ 	.short	0x001c


	//----- nvinfo : EIATTR_SW_WAR
	.align		4
.L_25:
        /*0074*/ 	.byte	0x04, 0x36
        /*0076*/ 	.short	(.L_27 - .L_26)
.L_26:
        /*0078*/ 	.word	0x00000008
.L_27:


//--------------------- .nv.info._Z3addIfEvPT_S0_S1_i --------------------------
	.section	.nv.info._Z3addIfEvPT_S0_S1_i,"",@"SHT_CUDA_INFO"
	.sectionflags	@""
	.align	4


	//----- nvinfo : EIATTR_CUDA_API_VERSION
	.align		4
        /*0000*/ 	.byte	0x04, 0x37
        /*0002*/ 	.short	(.L_29 - .L_28)
.L_28:
        /*0004*/ 	.word	0x00000082


	//----- nvinfo : EIATTR_KPARAM_INFO
	.align		4
.L_29:
        /*0008*/ 	.byte	0x04, 0x17
        /*000a*/ 	.short	(.L_31 - .L_30)
.L_30:
        /*000c*/ 	.word	0x00000000
        /*0010*/ 	.short	0x0003
        /*0012*/ 	.short	0x0018
        /*0014*/ 	.byte	0x00, 0xf0, 0x11, 0x00


	//----- nvinfo : EIATTR_KPARAM_INFO
	.align		4
.L_31:
        /*0018*/ 	.byte	0x04, 0x17
        /*001a*/ 	.short	(.L_33 - .L_32)
.L_32:
        /*001c*/ 	.word	0x00000000
        /*0020*/ 	.short	0x0002
        /*0022*/ 	.short	0x0010
        /*0024*/ 	.byte	0x00, 0xf5, 0x21, 0x00


	//----- nvinfo : EIATTR_KPARAM_INFO
	.align		4
.L_33:
        /*0028*/ 	.byte	0x04, 0x17
        /*002a*/ 	.short	(.L_35 - .L_34)
.L_34:
        /*002c*/ 	.word	0x00000000
        /*0030*/ 	.short	0x0001
        /*0032*/ 	.short	0x0008
        /*0034*/ 	.byte	0x00, 0xf0, 0x11, 0x00


	//----- nvinfo : EIATTR_KPARAM_INFO
	.align		4
.L_35:
        /*0038*/ 	.byte	0x04, 0x17
        /*003a*/ 	.short	(.L_37 - .L_36)
.L_36:
        /*003c*/ 	.word	0x00000000
        /*0040*/ 	.short	0x0000
        /*0042*/ 	.short	0x0000
        /*0044*/ 	.byte	0x00, 0xf5, 0x21, 0x00


	//----- nvinfo : EIATTR_SPARSE_MMA_MASK
	.align		4
.L_37:
        /*0048*/ 	.byte	0x03, 0x50
        /*004a*/ 	.short	0x0000


	//----- nvinfo : EIATTR_MAXREG_COUNT
	.align		4
        /*004c*/ 	.byte	0x03, 0x1b
        /*004e*/ 	.short	0x00ff


	//----- nvinfo : EIATTR_MERCURY_ISA_VERSION
	.align		4
        /*0050*/ 	.byte	0x03, 0x5f
        /*0052*/ 	.short	0x0101


	//----- nvinfo : EIATTR_VRC_CTA_INIT_COUNT
	.align		4
        /*0054*/ 	.byte	0x02, 0x4a
	.zero		1
	.zero		1


	//----- nvinfo : EIATTR_EXIT_INSTR_OFFSETS
	.align		4
        /*0058*/ 	.byte	0x04, 0x1c
        /*005a*/ 	.short	(.L_39 - .L_38)


	//   ....[0]....
.L_38:
        /*005c*/ 	.word	0x00000070


	//   ....[1]....
        /*0060*/ 	.word	0x00000120


	//----- nvinfo : EIATTR_CBANK_PARAM_SIZE
	.align		4
.L_39:
        /*0064*/ 	.byte	0x03, 0x19
        /*0066*/ 	.short	0x001c


	//----- nvinfo : EIATTR_PARAM_CBANK
	.align		4
        /*0068*/ 	.byte	0x04, 0x0a
        /*006a*/ 	.short	(.L_41 - .L_40)
	.align		4
.L_40:
        /*006c*/ 	.word	index@(.nv.constant0._Z3addIfEvPT_S0_S1_i)
        /*0070*/ 	.short	0x0380
        /*0072*/ 	.short	0x001c


	//----- nvinfo : EIATTR_SW_WAR
	.align		4
.L_41:
        /*0074*/ 	.byte	0x04, 0x36
        /*0076*/ 	.short	(.L_43 - .L_42)
.L_42:
        /*0078*/ 	.word	0x00000008
.L_43:


//--------------------- .nv.callgraph             --------------------------
	.section	.nv.callgraph,"",@"SHT_CUDA_CALLGRAPH"
	.align	4
	.sectionentsize	8
	.align		4
        /*0000*/ 	.word	0x00000000
	.align		4
        /*0004*/ 	.word	0xffffffff
	.align		4
        /*0008*/ 	.word	0x00000000
	.align		4
        /*000c*/ 	.word	0xfffffffe
	.align		4
        /*0010*/ 	.word	0x00000000
	.align		4
        /*0014*/ 	.word	0xfffffffd
	.align		4
        /*0018*/ 	.word	0x00000000
	.align		4
        /*001c*/ 	.word	0xfffffffc


//--------------------- .text._Z3addIdEvPT_S0_S1_i --------------------------
	.section	.text._Z3addIdEvPT_S0_S1_i,"ax",@progbits
	.align	128
        .global         _Z3addIdEvPT_S0_S1_i
        .type           _Z3addIdEvPT_S0_S1_i,@function
        .size           _Z3addIdEvPT_S0_S1_i,(.L_x_2 - _Z3addIdEvPT_S0_S1_i)
        .other          _Z3addIdEvPT_S0_S1_i,@"STO_CUDA_ENTRY STV_DEFAULT"
_Z3addIdEvPT_S0_S1_i:
.text._Z3addIdEvPT_S0_S1_i:
[----:B------:R-:W-:Y:S01]  /*0000*/  LDC R1, c[0x0][0x37c] ;  /* 0x0000df00ff017b82 */ /* 0x000fe20000000800 */
[----:B------:R-:W0:Y:S07]  /*0010*/  S2R R7, SR_TID.X ;  /* 0x0000000000077919 */ /* 0x000e2e0000002100 */
[----:B------:R-:W0:Y:S01]  /*0020*/  S2UR UR4, SR_CTAID.X ;  /* 0x00000000000479c3 */ /* 0x000e220000002500 */
[----:B------:R-:W1:Y:S07]  /*0030*/  LDCU UR5, c[0x0][0x398] ;  /* 0x00007300ff0577ac */ /* 0x000e6e0008000800 */
[----:B------:R-:W0:Y:S02]  /*0040*/  LDC R0, c[0x0][0x360] ;  /* 0x0000d800ff007b82 */ /* 0x000e240000000800 */
[----:B0-----:R-:W-:-:S05]  /*0050*/  IMAD R7, R0, UR4, R7 ;  /* 0x0000000400077c24 */ /* 0x001fca000f8e0207 */
[----:B-1----:R-:W-:-:S13]  /*0060*/  ISETP.GE.AND P0, PT, R7, UR5, PT ;  /* 0x0000000507007c0c */ /* 0x002fda000bf06270 */
[----:B------:R-:W-:Y:S05]  /*0070*/  @P0 EXIT ;  /* 0x000000000000094d */ /* 0x000fea0003800000 */
[----:B------:R-:W0:Y:S01]  /*0080*/  LDC.64 R2, c[0x0][0x380] ;  /* 0x0000e000ff027b82 */ /* 0x000e220000000a00 */
[----:B------:R-:W1:Y:S07]  /*0090*/  LDCU.64 UR4, c[0x0][0x358] ;  /* 0x00006b00ff0477ac */ /* 0x000e6e0008000a00 */
[----:B------:R-:W2:Y:S08]  /*00a0*/  LDC.64 R4, c[0x0][0x390] ;  /* 0x0000e400ff047b82 */ /* 0x000eb00000000a00 */
[----:B------:R-:W3:Y:S01]  /*00b0*/  LDC.64 R8, c[0x0][0x388] ;  /* 0x0000e200ff087b82 */ /* 0x000ee20000000a00 */
[----:B0-----:R-:W-:-:S06]  /*00c0*/  IMAD.WIDE R2, R7, 0x8, R2 ;  /* 0x0000000807027825 */ /* 0x001fcc00078e0202 */
[----:B-1----:R-:W3:Y:S01]  /*00d0*/  LDG.E.64 R2, desc[UR4][R2.64] ;  /* 0x0000000402027981 */ /* 0x002ee2000c1e1b00 */
[----:B--2---:R-:W-:-:S05]  /*00e0*/  IMAD.WIDE R4, R7, 0x8, R4 ;  /* 0x0000000807047825 */ /* 0x004fca00078e0204 */
[----:B------:R-:W3:Y:S02]  /*00f0*/  LDG.E.64 R6, desc[UR4][R4.64] ;  /* 0x0000000404067981 */ /* 0x000ee4000c1e1b00 */
[----:B---3--:R-:W-:-:S07]  /*0100*/  DFMA R6, R2, R8, R6 ;  /* 0x000000080206722b */ /* 0x008fce0000000006 */
[----:B------:R-:W-:Y:S01]  /*0110*/  STG.E.64 desc[UR4][R4.64], R6 ;  /* 0x0000000604007986 */ /* 0x000fe2000c101b04 */
[----:B------:R-:W-:Y:S05]  /*0120*/  EXIT ;  /* 0x000000000000794d */ /* 0x000fea0003800000 */
.L_x_0:
[----:B------:R-:W-:-:S00]  /*0130*/  BRA `(.L_x_0) ;  /* 0xfffffffc00fc7947 */ /* 0x000fc0000383ffff */
[----:B------:R-:W-:-:S00]  /*0140*/  NOP ;  /* 0x0000000000007918 */ /* 0x000fc00000000000 */
        /* <DEDUP_REMOVED lines=11> */
.L_x_2:


//--------------------- .text._Z3addIfEvPT_S0_S1_i --------------------------
	.section	.text._Z3addIfEvPT_S0_S1_i,"ax",@progbits
	.align	128
        .global         _Z3addIfEvPT_S0_S1_i
        .type           _Z3addIfEvPT_S0_S1_i,@function
        .size           _Z3addIfEvPT_S0_S1_i,(.L_x_3 - _Z3addIfEvPT_S0_S1_i)
        .other          _Z3addIfEvPT_S0_S1_i,@"STO_CUDA_ENTRY STV_DEFAULT"
_Z3addIfEvPT_S0_S1_i:
.text._Z3addIfEvPT_S0_S1_i:
        /* <DEDUP_REMOVED lines=9> */
[----:B------:R-:W1:Y:S01]  /*0090*/  LDCU.64 UR4, c[0x0][0x358] ;  /* 0x00006b00ff0477ac */ /* 0x000e620008000a00 */
[----:B------:R-:W2:Y:S06]  /*00a0*/  LDCU UR6, c[0x0][0x388] ;  /* 0x00007100ff0677ac */ /* 0x000eac0008000800 */
[----:B------:R-:W3:Y:S01]  /*00b0*/  LDC.64 R4, c[0x0][0x390] ;  /* 0x0000e400ff047b82 */ /* 0x000ee20000000a00 */
[----:B0-----:R-:W-:-:S06]  /*00c0*/  IMAD.WIDE R2, R7, 0x4, R2 ;  /* 0x0000000407027825 */ /* 0x001fcc00078e0202 */
[----:B-1----:R-:W2:Y:S01]  /*00d0*/  LDG.E R2, desc[UR4][R2.64] ;  /* 0x0000000402027981 */ /* 0x002ea2000c1e1900 */
[----:B---3--:R-:W-:-:S05]  /*00e0*/  IMAD.WIDE R4, R7, 0x4, R4 ;  /* 0x0000000407047825 */ /* 0x008fca00078e0204 */
[----:B------:R-:W2:Y:S02]  /*00f0*/  LDG.E R7, desc[UR4][R4.64] ;  /* 0x0000000404077981 */ /* 0x000ea4000c1e1900 */
[----:B--2---:R-:W-:-:S05]  /*0100*/  FFMA R7, R2, UR6, R7 ;  /* 0x0000000602077c23 */ /* 0x004fca0008000007 */
[----:B------:R-:W-:Y:S01]  /*0110*/  STG.E desc[UR4][R4.64], R7 ;  /* 0x0000000704007986 */ /* 0x000fe2000c101904 */
[----:B------:R-:W-:Y:S05]  /*0120*/  EXIT ;  /* 0x000000000000794d */ /* 0x000fea0003800000 */
.L_x_1:
        /* <DEDUP_REMOVED lines=13> */
.L_x_3:


//--------------------- .nv.shared.reserved.0     --------------------------
	.section	.nv.shared.reserved.0,"aw",@nobits
	.weak		__nv_reservedSMEM_offset_0_alias
	.size		__nv_reservedSMEM_offset_0_alias, 0, 64
	.other		__nv_reservedSMEM_offset_0_alias,@"STO_CUDA_RESERVED_SHARED STV_DEFAULT"
__nv_reservedSMEM_offset_0_alias:
	.zero		0
	.zero		64


//--------------------- .nv.constant0._Z3addIdEvPT_S0_S1_i --------------------------
	.section	.nv.constant0._Z3addIdEvPT_S0_S1_i,"a",@progbits
	.sectionflags	@""
	.align	4
.nv.constant0._Z3addIdEvPT_S0_S1_i:
	.zero		924


//--------------------- .nv.constant0._Z3addIfEvPT_S0_S1_i --------------------------
	.section	.nv.constant0._Z3addIfEvPT_S0_S1_i,"a",@progbits
	.sectionflags	@""
	.align	4
.nv.constant0._Z3addIfEvPT_S0_S1_i:
	.zero		924


//--------------------- SYMBOLS --------------------------

	.type		.nv.reservedSmem.offset0,@object
	.size		.nv.reservedSmem.offset0,0x4
